//
// Generated by NVIDIA NVVM Compiler
//
// Compiler Build ID: CL-29190527
// Cuda compilation tools, release 11.1, V11.1.105
// Based on LLVM 3.4svn
//

.version 7.1
.target sm_80
.address_size 64

	// .globl	Fused_Dropout_2814764400399697263_kernel0

.visible .entry Fused_Dropout_2814764400399697263_kernel0(
	.param .u64 Fused_Dropout_2814764400399697263_kernel0_param_0,
	.param .u64 Fused_Dropout_2814764400399697263_kernel0_param_1,
	.param .u64 Fused_Dropout_2814764400399697263_kernel0_param_2,
	.param .u64 Fused_Dropout_2814764400399697263_kernel0_param_3
)
{
	.reg .pred 	%p<6>;
	.reg .b16 	%rs<57>;
	.reg .f32 	%f<17>;
	.reg .b32 	%r<16>;
	.reg .b64 	%rd<15>;


	ld.param.u64 	%rd5, [Fused_Dropout_2814764400399697263_kernel0_param_0];
	ld.param.u64 	%rd6, [Fused_Dropout_2814764400399697263_kernel0_param_1];
	ld.param.u64 	%rd7, [Fused_Dropout_2814764400399697263_kernel0_param_2];
	ld.param.u64 	%rd8, [Fused_Dropout_2814764400399697263_kernel0_param_3];
	cvta.to.global.u64 	%rd1, %rd7;
	cvta.to.global.u64 	%rd2, %rd8;
	cvta.to.global.u64 	%rd3, %rd5;
	cvta.to.global.u64 	%rd4, %rd6;
	mov.u32 	%r7, %ctaid.x;
	mov.u32 	%r8, %tid.x;
	shl.b32 	%r9, %r8, 2;
	mad.lo.s32 	%r14, %r7, 16384, %r9;
	mov.u32 	%r15, 0;

BB0_1:
	mul.wide.s32 	%rd9, %r14, 4;
	add.s64 	%rd10, %rd4, %rd9;
	ld.global.nc.v4.f32 	{%f13, %f14, %f15, %f16}, [%rd10];
	mul.wide.s32 	%rd11, %r14, 2;
	add.s64 	%rd12, %rd3, %rd11;
	ld.global.nc.v4.u16 	{%rs53, %rs54, %rs55, %rs56}, [%rd12];
	// inline asm
	{  cvt.rn.f16.f32 %rs1, %f13;}

	// inline asm
	mov.f32 	%f11, 0f3F4CC000;
	// inline asm
	{  cvt.rn.f16.f32 %rs2, %f11;}

	// inline asm
	// inline asm
	{ .reg .pred __$temp3;
  setp.le.f16  __$temp3, %rs1, %rs2;
  selp.u16 %rs3, 1, 0, __$temp3;}
	// inline asm
	setp.ne.s16	%p1, %rs3, 0;
	selp.u32	%r10, 1, 0, %p1;
	mov.f32 	%f12, 0f3FA00000;
	// inline asm
	{  cvt.rn.f16.f32 %rs7, %f12;}

	// inline asm
	// inline asm
	{mul.f16 %rs8,%rs53,%rs7;
}
	// inline asm
	// inline asm
	{  cvt.rn.f16.f32 %rs14, %f14;}

	// inline asm
	// inline asm
	{  cvt.rn.f16.f32 %rs15, %f11;}

	// inline asm
	// inline asm
	{ .reg .pred __$temp3;
  setp.le.f16  __$temp3, %rs14, %rs15;
  selp.u16 %rs16, 1, 0, __$temp3;}
	// inline asm
	setp.ne.s16	%p2, %rs16, 0;
	selp.u32	%r11, 1, 0, %p2;
	// inline asm
	{  cvt.rn.f16.f32 %rs20, %f12;}

	// inline asm
	// inline asm
	{mul.f16 %rs21,%rs54,%rs20;
}
	// inline asm
	// inline asm
	{  cvt.rn.f16.f32 %rs27, %f15;}

	// inline asm
	// inline asm
	{  cvt.rn.f16.f32 %rs28, %f11;}

	// inline asm
	// inline asm
	{ .reg .pred __$temp3;
  setp.le.f16  __$temp3, %rs27, %rs28;
  selp.u16 %rs29, 1, 0, __$temp3;}
	// inline asm
	setp.ne.s16	%p3, %rs29, 0;
	selp.u32	%r12, 1, 0, %p3;
	// inline asm
	{  cvt.rn.f16.f32 %rs33, %f12;}

	// inline asm
	// inline asm
	{mul.f16 %rs34,%rs55,%rs33;
}
	// inline asm
	// inline asm
	{  cvt.rn.f16.f32 %rs40, %f16;}

	// inline asm
	// inline asm
	{  cvt.rn.f16.f32 %rs41, %f11;}

	// inline asm
	// inline asm
	{ .reg .pred __$temp3;
  setp.le.f16  __$temp3, %rs40, %rs41;
  selp.u16 %rs42, 1, 0, __$temp3;}
	// inline asm
	setp.ne.s16	%p4, %rs42, 0;
	selp.u32	%r13, 1, 0, %p4;
	// inline asm
	{  cvt.rn.f16.f32 %rs46, %f12;}

	// inline asm
	// inline asm
	{mul.f16 %rs47,%rs56,%rs46;
}
	// inline asm
	add.s64 	%rd13, %rd2, %rd11;
	// inline asm
	cvt.rn.f16.s32 %rs45, %r13;
	// inline asm
	// inline asm
	cvt.rn.f16.s32 %rs32, %r12;
	// inline asm
	// inline asm
	cvt.rn.f16.s32 %rs19, %r11;
	// inline asm
	// inline asm
	cvt.rn.f16.s32 %rs6, %r10;
	// inline asm
	st.global.v4.u16 	[%rd13], {%rs6, %rs19, %rs32, %rs45};
	add.s64 	%rd14, %rd1, %rd11;
	// inline asm
	{mul.f16 %rs50,%rs47,%rs45;
}
	// inline asm
	// inline asm
	{mul.f16 %rs37,%rs34,%rs32;
}
	// inline asm
	// inline asm
	{mul.f16 %rs24,%rs21,%rs19;
}
	// inline asm
	// inline asm
	{mul.f16 %rs11,%rs8,%rs6;
}
	// inline asm
	st.global.v4.u16 	[%rd14], {%rs11, %rs24, %rs37, %rs50};
	add.s32 	%r14, %r14, 2048;
	add.s32 	%r15, %r15, 1;
	setp.lt.s32	%p5, %r15, 8;
	@%p5 bra 	BB0_1;

	ret;
}




// ===== COMPILED SASS (sm_100) =====

	.target	sm_100

	.elftype	@"ET_EXEC"


//--------------------- .note.nv.tkinfo           --------------------------
	.section	.note.nv.tkinfo,"",@"SHT_NOTE"
	.sectionflags	@"SHF_NOTE_NV_TKINFO"
	.tkinfo
        /*0018*/ 	.word	0x00000002
        /*0030*/ 	.string	""
        /*0030*/ 	.string	"ptxas"
        /*0030*/ 	.string	"Cuda compilation tools, release 13.0, V13.0.88"
        /*0030*/ 	.string	"Build cuda_13.0.r13.0/compiler.36424714_0"
        /*0030*/ 	.string	"-arch sm_100 "



//--------------------- .note.nv.cuinfo           --------------------------
	.section	.note.nv.cuinfo,"",@"SHT_NOTE"
	.sectionflags	@"SHF_NOTE_NV_CUINFO"
        /*0018*/ 	.short	0x0002
        /*001a*/ 	.short	0x0050
        /*001c*/ 	.short	0x0082
	.zero		2


//--------------------- .nv.info                  --------------------------
	.section	.nv.info,"",@"SHT_CUDA_INFO"
	.align	4


	//----- nvinfo : EIATTR_REGCOUNT
	.align		4
        /*0000*/ 	.byte	0x04, 0x2f
        /*0002*/ 	.short	(.L_1 - .L_0)
	.align		4
.L_0:
        /*0004*/ 	.word	index@(Fused_Dropout_2814764400399697263_kernel0)
        /*0008*/ 	.word	0x00000021


	//----- nvinfo : EIATTR_FRAME_SIZE
	.align		4
.L_1:
        /*000c*/ 	.byte	0x04, 0x11
        /*000e*/ 	.short	(.L_3 - .L_2)
	.align		4
.L_2:
        /*0010*/ 	.word	index@(Fused_Dropout_2814764400399697263_kernel0)
        /*0014*/ 	.word	0x00000000


	//----- nvinfo : EIATTR_MIN_STACK_SIZE
	.align		4
.L_3:
        /*0018*/ 	.byte	0x04, 0x12
        /*001a*/ 	.short	(.L_5 - .L_4)
	.align		4
.L_4:
        /*001c*/ 	.word	index@(Fused_Dropout_2814764400399697263_kernel0)
        /*0020*/ 	.word	0x00000000
.L_5:


//--------------------- .nv.compat                --------------------------
	.section	.nv.compat,"",@"SHT_CUDA_COMPAT_INFO"
	.align	4
        /*0000*/ 	.byte	0x02, 0x09, 0x00, 0x00, 0x02, 0x02, 0x01, 0x00, 0x02, 0x05, 0x05, 0x00, 0x03, 0x07, 0x01, 0x01
        /*0010*/ 	.byte	0x02, 0x03, 0x00, 0x00, 0x02, 0x06, 0x01, 0x00, 0x04, 0x0b, 0x08, 0x00, 0x09, 0x00, 0x00, 0x00
        /*0020*/ 	.byte	0x00, 0x00, 0x00, 0x00


//--------------------- .nv.info.Fused_Dropout_2814764400399697263_kernel0 --------------------------
	.section	.nv.info.Fused_Dropout_2814764400399697263_kernel0,"",@"SHT_CUDA_INFO"
	.sectionflags	@""
	.align	4


	//----- nvinfo : EIATTR_CUDA_API_VERSION
	.align		4
        /*0000*/ 	.byte	0x04, 0x37
        /*0002*/ 	.short	(.L_7 - .L_6)
.L_6:
        /*0004*/ 	.word	0x00000082


	//----- nvinfo : EIATTR_KPARAM_INFO
	.align		4
.L_7:
        /*0008*/ 	.byte	0x04, 0x17
        /*000a*/ 	.short	(.L_9 - .L_8)
.L_8:
        /*000c*/ 	.word	0x00000000
        /*0010*/ 	.short	0x0003
        /*0012*/ 	.short	0x0018
        /*0014*/ 	.byte	0x00, 0xf0, 0x21, 0x00


	//----- nvinfo : EIATTR_KPARAM_INFO
	.align		4
.L_9:
        /*0018*/ 	.byte	0x04, 0x17
        /*001a*/ 	.short	(.L_11 - .L_10)
.L_10:
        /*001c*/ 	.word	0x00000000
        /*0020*/ 	.short	0x0002
        /*0022*/ 	.short	0x0010
        /*0024*/ 	.byte	0x00, 0xf0, 0x21, 0x00


	//----- nvinfo : EIATTR_KPARAM_INFO
	.align		4
.L_11:
        /*0028*/ 	.byte	0x04, 0x17
        /*002a*/ 	.short	(.L_13 - .L_12)
.L_12:
        /*002c*/ 	.word	0x00000000
        /*0030*/ 	.short	0x0001
        /*0032*/ 	.short	0x0008
        /*0034*/ 	.byte	0x00, 0xf0, 0x21, 0x00


	//----- nvinfo : EIATTR_KPARAM_INFO
	.align		4
.L_13:
        /*0038*/ 	.byte	0x04, 0x17
        /*003a*/ 	.short	(.L_15 - .L_14)
.L_14:
        /*003c*/ 	.word	0x00000000
        /*0040*/ 	.short	0x0000
        /*0042*/ 	.short	0x0000
        /*0044*/ 	.byte	0x00, 0xf0, 0x21, 0x00


	//----- nvinfo : EIATTR_SPARSE_MMA_MASK
	.align		4
.L_15:
        /*0048*/ 	.byte	0x03, 0x50
        /*004a*/ 	.short	0x0000


	//----- nvinfo : EIATTR_MAXREG_COUNT
	.align		4
        /*004c*/ 	.byte	0x03, 0x1b
        /*004e*/ 	.short	0x00ff


	//----- nvinfo : EIATTR_MERCURY_ISA_VERSION
	.align		4
        /*0050*/ 	.byte	0x03, 0x5f
        /*0052*/ 	.short	0x0101


	//----- nvinfo : EIATTR_VRC_CTA_INIT_COUNT
	.align		4
        /*0054*/ 	.byte	0x02, 0x4a
	.zero		1
	.zero		1


	//----- nvinfo : EIATTR_EXIT_INSTR_OFFSETS
	.align		4
        /*0058*/ 	.byte	0x04, 0x1c
        /*005a*/ 	.short	(.L_17 - .L_16)


	//   ....[0]....
.L_16:
        /*005c*/ 	.word	0x00000f10


	//----- nvinfo : EIATTR_CBANK_PARAM_SIZE
	.align		4
.L_17:
        /*0060*/ 	.byte	0x03, 0x19
        /*0062*/ 	.short	0x0020


	//----- nvinfo : EIATTR_PARAM_CBANK
	.align		4
        /*0064*/ 	.byte	0x04, 0x0a
        /*0066*/ 	.short	(.L_19 - .L_18)
	.align		4
.L_18:
        /*0068*/ 	.word	index@(.nv.constant0.Fused_Dropout_2814764400399697263_kernel0)
        /*006c*/ 	.short	0x0380
        /*006e*/ 	.short	0x0020


	//----- nvinfo : EIATTR_SW_WAR
	.align		4
.L_19:
        /*0070*/ 	.byte	0x04, 0x36
        /*0072*/ 	.short	(.L_21 - .L_20)
.L_20:
        /*0074*/ 	.word	0x00000008
.L_21:


//--------------------- .nv.callgraph             --------------------------
	.section	.nv.callgraph,"",@"SHT_CUDA_CALLGRAPH"
	.align	4
	.sectionentsize	8
	.align		4
        /*0000*/ 	.word	0x00000000
	.align		4
        /*0004*/ 	.word	0xffffffff
	.align		4
        /*0008*/ 	.word	0x00000000
	.align		4
        /*000c*/ 	.word	0xfffffffe
	.align		4
        /*0010*/ 	.word	0x00000000
	.align		4
        /*0014*/ 	.word	0xfffffffd
	.align		4
        /*0018*/ 	.word	0x00000000
	.align		4
        /*001c*/ 	.word	0xfffffffc


//--------------------- .text.Fused_Dropout_2814764400399697263_kernel0 --------------------------
	.section	.text.Fused_Dropout_2814764400399697263_kernel0,"ax",@progbits
	.align	128
        .global         Fused_Dropout_2814764400399697263_kernel0
        .type           Fused_Dropout_2814764400399697263_kernel0,@function
        .size           Fused_Dropout_2814764400399697263_kernel0,(.L_x_1 - Fused_Dropout_2814764400399697263_kernel0)
        .other          Fused_Dropout_2814764400399697263_kernel0,@"STO_CUDA_ENTRY STV_DEFAULT"
Fused_Dropout_2814764400399697263_kernel0:
.text.Fused_Dropout_2814764400399697263_kernel0:
[----:B------:R-:W-:Y:S01]  /*0000*/  LDC R1, c[0x0][0x37c] ;  /* 0x0000df00ff017b82 */ /* 0x000fe20000000800 */
[----:B------:R-:W0:Y:S07]  /*0010*/  S2R R0, SR_CTAID.X ;  /* 0x0000000000007919 */ /* 0x000e2e0000002500 */
[----:B------:R-:W1:Y:S01]  /*0020*/  LDC.64 R28, c[0x0][0x388] ;  /* 0x0000e200ff1c7b82 */ /* 0x000e620000000a00 */
[----:B------:R-:W2:Y:S01]  /*0030*/  LDCU.64 UR4, c[0x0][0x358] ;  /* 0x00006b00ff0477ac */ /* 0x000ea20008000a00 */
[----:B------:R-:W0:Y:S06]  /*0040*/  S2R R3, SR_TID.X ;  /* 0x0000000000037919 */ /* 0x000e2c0000002100 */
[----:B------:R-:W3:Y:S08]  /*0050*/  LDC.64 R24, c[0x0][0x380] ;  /* 0x0000e000ff187b82 */ /* 0x000ef00000000a00 */
[----:B------:R-:W4:Y:S01]  /*0060*/  LDC.64 R16, c[0x0][0x398] ;  /* 0x0000e600ff107b82 */ /* 0x000f220000000a00 */
[----:B0-----:R-:W-:-:S04]  /*0070*/  IMAD R0, R0, 0x1000, R3 ;  /* 0x0000100000007824 */ /* 0x001fc800078e0203 */
[----:B------:R-:W-:-:S04]  /*0080*/  IMAD.SHL.U32 R19, R0, 0x4, RZ ;  /* 0x0000000400137824 */ /* 0x000fc800078e00ff */
[----:B-1----:R-:W-:-:S04]  /*0090*/  IMAD.WIDE R8, R19, 0x4, R28 ;  /* 0x0000000413087825 */ /* 0x002fc800078e021c */
[----:B------:R-:W-:Y:S02]  /*00a0*/  VIADD R3, R19, 0x800 ;  /* 0x0000080013037836 */ /* 0x000fe40000000000 */
[----:B--2---:R-:W2:Y:S02]  /*00b0*/  LDG.E.128.CONSTANT R8, desc[UR4][R8.64] ;  /* 0x0000000408087981 */ /* 0x004ea4000c1e9d00 */
[----:B------:R-:W-:-:S06]  /*00c0*/  IMAD.WIDE R4, R3, 0x4, R28 ;  /* 0x0000000403047825 */ /* 0x000fcc00078e021c */
[----:B------:R-:W5:Y:S01]  /*00d0*/  LDG.E.128.CONSTANT R4, desc[UR4][R4.64] ;  /* 0x0000000404047981 */ /* 0x000f62000c1e9d00 */
[----:B---3--:R-:W-:-:S06]  /*00e0*/  IMAD.WIDE R12, R19, 0x2, R24 ;  /* 0x00000002130c7825 */ /* 0x008fcc00078e0218 */
[----:B------:R-:W3:Y:S01]  /*00f0*/  LDG.E.64.CONSTANT R12, desc[UR4][R12.64] ;  /* 0x000000040c0c7981 */ /* 0x000ee2000c1e9b00 */
[C---:B------:R-:W-:Y:S02]  /*0100*/  VIADD R0, R19.reuse, 0x1000 ;  /* 0x0000100013007836 */ /* 0x040fe40000000000 */
[----:B----4-:R-:W-:Y:S01]  /*0110*/  IMAD.WIDE R22, R19, 0x2, R16 ;  /* 0x0000000213167825 */ /* 0x010fe200078e0210 */
[----:B--2---:R-:W-:Y:S02]  /*0120*/  F2FP.F16.F32.PACK_AB R10, R11, R10 ;  /* 0x0000000a0b0a723e */ /* 0x004fe400000000ff */
[----:B------:R-:W-:-:S03]  /*0130*/  F2FP.F16.F32.PACK_AB R8, R9, R8 ;  /* 0x000000080908723e */ /* 0x000fc600000000ff */
[----:B------:R-:W-:Y:S01]  /*0140*/  HSETP2.GTU.AND P0, P1, R10, 0.7998046875, 0.7998046875, PT ;  /* 0x3a663a660a007434 */ /* 0x000fe2000390c000 */
[----:B------:R-:W-:Y:S01]  /*0150*/  IMAD.WIDE R10, R0, 0x4, R28 ;  /* 0x00000004000a7825 */ /* 0x000fe200078e021c */
[----:B-----5:R-:W-:-:S03]  /*0160*/  F2FP.F16.F32.PACK_AB R7, R7, R6 ;  /* 0x000000060707723e */ /* 0x020fc600000000ff */
[----:B------:R-:W-:Y:S02]  /*0170*/  SEL R2, RZ, 0x1, P1 ;  /* 0x00000001ff027807 */ /* 0x000fe40000800000 */
[----:B------:R-:W-:Y:S02]  /*0180*/  SEL R14, RZ, 0x1, P0 ;  /* 0x00000001ff0e7807 */ /* 0x000fe40000000000 */
[----:B------:R-:W-:Y:S02]  /*0190*/  HSETP2.GTU.AND P0, P1, R8, 0.7998046875, 0.7998046875, PT ;  /* 0x3a663a6608007434 */ /* 0x000fe4000390c000 */
[----:B------:R-:W-:Y:S01]  /*01a0*/  F2FP.F16.F32.PACK_AB R8, R5, R4 ;  /* 0x000000040508723e */ /* 0x000fe200000000ff */
[----:B------:R-:W-:Y:S01]  /*01b0*/  I2F.F16 R2, R2 ;  /* 0x0000000200027306 */ /* 0x000fe20000200c00 */
[----:B------:R-:W0:Y:S01]  /*01c0*/  LDC.64 R4, c[0x0][0x390] ;  /* 0x0000e400ff047b82 */ /* 0x000e220000000a00 */
[----:B------:R-:W-:Y:S02]  /*01d0*/  SEL R6, RZ, 0x1, P1 ;  /* 0x00000001ff067807 */ /* 0x000fe40000800000 */
[----:B------:R-:W-:-:S02]  /*01e0*/  HSETP2.GTU.AND P1, P2, R7, 0.7998046875, 0.7998046875, PT ;  /* 0x3a663a6607007434 */ /* 0x000fc40003a2c000 */
[----:B------:R-:W-:Y:S02]  /*01f0*/  SEL R7, RZ, 0x1, P0 ;  /* 0x00000001ff077807 */ /* 0x000fe40000000000 */
[----:B------:R-:W1:Y:S01]  /*0200*/  I2F.F16 R14, R14 ;  /* 0x0000000e000e7306 */ /* 0x000e620000200c00 */
[----:B------:R-:W-:Y:S02]  /*0210*/  SEL R21, RZ, 0x1, P1 ;  /* 0x00000001ff157807 */ /* 0x000fe40000800000 */
[----:B------:R-:W-:Y:S02]  /*0220*/  HSETP2.GTU.AND P0, P1, R8, 0.7998046875, 0.7998046875, PT ;  /* 0x3a663a6608007434 */ /* 0x000fe4000390c000 */
[----:B------:R-:W-:-:S03]  /*0230*/  SEL R20, RZ, 0x1, P2 ;  /* 0x00000001ff147807 */ /* 0x000fc60001000000 */
[----:B------:R-:W-:Y:S01]  /*0240*/  I2F.F16 R6, R6 ;  /* 0x0000000600067306 */ /* 0x000fe20000200c00 */
[----:B------:R-:W-:-:S07]  /*0250*/  SEL R18, RZ, 0x1, P1 ;  /* 0x00000001ff127807 */ /* 0x000fce0000800000 */
[----:B------:R-:W2:Y:S01]  /*0260*/  I2F.F16 R7, R7 ;  /* 0x0000000700077306 */ /* 0x000ea20000200c00 */
[----:B------:R-:W-:Y:S01]  /*0270*/  SEL R27, RZ, 0x1, P0 ;  /* 0x00000001ff1b7807 */ /* 0x000fe20000000000 */
[----:B---3--:R-:W-:Y:S01]  /*0280*/  HFMA2 R13, R13, 1.25, 1.25, -RZ ;  /* 0x3d003d000d0d7831 */ /* 0x008fe200001000ff */
[C-C-:B-1----:R-:W-:Y:S02]  /*0290*/  PRMT R9, R14.reuse, 0x5410, R2.reuse ;  /* 0x000054100e097816 */ /* 0x142fe40000000002 */
[----:B------:R-:W-:-:S03]  /*02a0*/  PRMT R2, R14, 0x5410, R2 ;  /* 0x000054100e027816 */ /* 0x000fc60000000002 */
[----:B------:R-:W-:Y:S01]  /*02b0*/  I2F.F16 R20, R20 ;  /* 0x0000001400147306 */ /* 0x000fe20000200c00 */
[----:B------:R-:W-:-:S07]  /*02c0*/  HMUL2 R12, R12, 1.25, 1.25 ;  /* 0x3d003d000c0c7832 */ /* 0x000fce0000000000 */
[----:B------:R-:W1:Y:S01]  /*02d0*/  I2F.F16 R21, R21 ;  /* 0x0000001500157306 */ /* 0x000e620000200c00 */
[C-C-:B--2---:R-:W-:Y:S02]  /*02e0*/  PRMT R15, R7.reuse, 0x5410, R6.reuse ;  /* 0x00005410070f7816 */ /* 0x144fe40000000006 */
[----:B------:R-:W-:-:S05]  /*02f0*/  PRMT R8, R7, 0x5410, R6 ;  /* 0x0000541007087816 */ /* 0x000fca0000000006 */
[----:B------:R-:W-:Y:S01]  /*0300*/  I2F.F16 R18, R18 ;  /* 0x0000001200127306 */ /* 0x000fe20000200c00 */
[----:B------:R-:W-:-:S07]  /*0310*/  HFMA2 R7, R13, R2, -RZ ;  /* 0x000000020d077231 */ /* 0x000fce00001000ff */
[----:B------:R-:W2:Y:S01]  /*0320*/  I2F.F16 R27, R27 ;  /* 0x0000001b001b7306 */ /* 0x000ea20000200c00 */
[----:B------:R-:W-:Y:S02]  /*0330*/  HMUL2 R6, R12, R15 ;  /* 0x0000000f0c067232 */ /* 0x000fe40000000000 */
[C---:B0-----:R-:W-:Y:S01]  /*0340*/  IMAD.WIDE R12, R19.reuse, 0x2, R4 ;  /* 0x00000002130c7825 */ /* 0x041fe200078e0204 */
[----:B------:R0:W-:Y:S04]  /*0350*/  STG.E.64 desc[UR4][R22.64], R8 ;  /* 0x0000000816007986 */ /* 0x0001e8000c101b04 */
[----:B------:R1:W-:Y:S01]  /*0360*/  STG.E.64 desc[UR4][R12.64], R6 ;  /* 0x000000060c007986 */ /* 0x0003e2000c101b04 */
[----:B------:R-:W-:-:S03]  /*0370*/  VIADD R2, R19, 0x1800 ;  /* 0x0000180013027836 */ /* 0x000fc60000000000 */
[----:B0-----:R-:W3:Y:S01]  /*0380*/  LDG.E.128.CONSTANT R8, desc[UR4][R10.64] ;  /* 0x000000040a087981 */ /* 0x001ee2000c1e9d00 */
[----:B------:R-:W-:Y:S01]  /*0390*/  IMAD.WIDE R22, R3, 0x2, R24 ;  /* 0x0000000203167825 */ /* 0x000fe200078e0218 */
[----:B-1----:R-:W-:-:S03]  /*03a0*/  PRMT R7, R21, 0x5410, R20 ;  /* 0x0000541015077816 */ /* 0x002fc60000000014 */
[----:B------:R-:W-:Y:S01]  /*03b0*/  IMAD.WIDE R12, R3, 0x2, R16 ;  /* 0x00000002030c7825 */ /* 0x000fe200078e0210 */
[----:B--2---:R-:W-:Y:S01]  /*03c0*/  PRMT R6, R27, 0x5410, R18 ;  /* 0x000054101b067816 */ /* 0x004fe20000000012 */
[----:B------:R-:W2:Y:S04]  /*03d0*/  LDG.E.64.CONSTANT R22, desc[UR4][R22.64] ;  /* 0x0000000416167981 */ /* 0x000ea8000c1e9b00 */
[----:B------:R0:W-:Y:S02]  /*03e0*/  STG.E.64 desc[UR4][R12.64], R6 ;  /* 0x000000060c007986 */ /* 0x0001e4000c101b04 */
[----:B0-----:R-:W-:-:S06]  /*03f0*/  IMAD.WIDE R12, R2, 0x4, R28 ;  /* 0x00000004020c7825 */ /* 0x001fcc00078e021c */
[----:B------:R-:W4:Y:S01]  /*0400*/  LDG.E.128.CONSTANT R12, desc[UR4][R12.64] ;  /* 0x000000040c0c7981 */ /* 0x000f22000c1e9d00 */
[----:B------:R-:W-:-:S06]  /*0410*/  IMAD.WIDE R6, R0, 0x2, R24 ;  /* 0x0000000200067825 */ /* 0x000fcc00078e0218 */
[----:B------:R-:W5:Y:S01]  /*0420*/  LDG.E.64.CONSTANT R6, desc[UR4][R6.64] ;  /* 0x0000000406067981 */ /* 0x000f62000c1e9b00 */
[----:B---3--:R-:W-:Y:S02]  /*0430*/  F2FP.F16.F32.PACK_AB R10, R11, R10 ;  /* 0x0000000a0b0a723e */ /* 0x008fe400000000ff */
[----:B------:R-:W-:-:S03]  /*0440*/  F2FP.F16.F32.PACK_AB R8, R9, R8 ;  /* 0x000000080908723e */ /* 0x000fc600000000ff */
[----:B------:R-:W-:-:S05]  /*0450*/  HSETP2.GTU.AND P0, P1, R10, 0.7998046875, 0.7998046875, PT ;  /* 0x3a663a660a007434 */ /* 0x000fca000390c000 */
[----:B------:R-:W-:Y:S02]  /*0460*/  SEL R26, RZ, 0x1, P1 ;  /* 0x00000001ff1a7807 */ /* 0x000fe40000800000 */
[----:B------:R-:W-:Y:S02]  /*0470*/  HSETP2.GTU.AND P1, P2, R8, 0.7998046875, 0.7998046875, PT ;  /* 0x3a663a6608007434 */ /* 0x000fe40003a2c000 */
[----:B------:R-:W-:Y:S02]  /*0480*/  PRMT R10, R21, 0x5410, R20 ;  /* 0x00005410150a7816 */ /* 0x000fe40000000014 */
[----:B------:R-:W-:Y:S02]  /*0490*/  SEL R21, RZ, 0x1, P0 ;  /* 0x00000001ff157807 */ /* 0x000fe40000000000 */
[----:B------:R-:W-:Y:S01]  /*04a0*/  SEL R20, RZ, 0x1, P2 ;  /* 0x00000001ff147807 */ /* 0x000fe20001000000 */
[----:B--2---:R-:W-:Y:S01]  /*04b0*/  HFMA2 R9, R23, 1.25, 1.25, -RZ ;  /* 0x3d003d0017097831 */ /* 0x004fe200001000ff */
[----:B------:R-:W-:Y:S01]  /*04c0*/  PRMT R8, R27, 0x5410, R18 ;  /* 0x000054101b087816 */ /* 0x000fe20000000012 */
[----:B------:R-:W-:Y:S01]  /*04d0*/  I2F.F16 R26, R26 ;  /* 0x0000001a001a7306 */ /* 0x000fe20000200c00 */
[----:B------:R-:W-:Y:S01]  /*04e0*/  HMUL2 R22, R22, 1.25, 1.25 ;  /* 0x3d003d0016167832 */ /* 0x000fe20000000000 */
[----:B----4-:R-:W-:-:S02]  /*04f0*/  F2FP.F16.F32.PACK_AB R15, R15, R14 ;  /* 0x0000000e0f0f723e */ /* 0x010fc400000000ff */
[----:B------:R-:W-:-:S04]  /*0500*/  SEL R14, RZ, 0x1, P1 ;  /* 0x00000001ff0e7807 */ /* 0x000fc80000800000 */
[----:B------:R-:W-:Y:S01]  /*0510*/  I2F.F16 R21, R21 ;  /* 0x0000001500157306 */ /* 0x000fe20000200c00 */
[----:B------:R-:W-:Y:S02]  /*0520*/  F2FP.F16.F32.PACK_AB R12, R13, R12 ;  /* 0x0000000c0d0c723e */ /* 0x000fe400000000ff */
[----:B------:R-:W-:Y:S01]  /*0530*/  HSETP2.GTU.AND P0, P1, R15, 0.7998046875, 0.7998046875, PT ;  /* 0x3a663a660f007434 */ /* 0x000fe2000390c000 */
[----:B------:R-:W-:-:S04]  /*0540*/  HMUL2 R8, R22, R8 ;  /* 0x0000000816087232 */ /* 0x000fc80000000000 */
[----:B------:R-:W-:Y:S01]  /*0550*/  I2F.F16 R20, R20 ;  /* 0x0000001400147306 */ /* 0x000fe20000200c00 */
[----:B------:R-:W-:Y:S02]  /*0560*/  SEL R30, RZ, 0x1, P1 ;  /* 0x00000001ff1e7807 */ /* 0x000fe40000800000 */
[----:B------:R-:W-:-:S05]  /*0570*/  SEL R22, RZ, 0x1, P0 ;  /* 0x00000001ff167807 */ /* 0x000fca0000000000 */
[----:B------:R-:W0:Y:S01]  /*0580*/  I2F.F16 R14, R14 ;  /* 0x0000000e000e7306 */ /* 0x000e220000200c00 */
[----:B------:R-:W-:Y:S01]  /*0590*/  HSETP2.GTU.AND P0, P1, R12, 0.7998046875, 0.7998046875, PT ;  /* 0x3a663a660c007434 */ /* 0x000fe2000390c000 */
[----:B------:R-:W-:Y:S02]  /*05a0*/  HFMA2 R9, R9, R10, -RZ ;  /* 0x0000000a09097231 */ /* 0x000fe400001000ff */
[----:B------:R-:W-:Y:S02]  /*05b0*/  IMAD.WIDE R10, R3, 0x2, R4 ;  /* 0x00000002030a7825 */ /* 0x000fe400078e0204 */
[----:B------:R-:W-:Y:S02]  /*05c0*/  SEL R18, RZ, 0x1, P1 ;  /* 0x00000001ff127807 */ /* 0x000fe40000800000 */
[----:B------:R-:W-:Y:S01]  /*05d0*/  SEL R27, RZ, 0x1, P0 ;  /* 0x00000001ff1b7807 */ /* 0x000fe20000000000 */
[----:B------:R1:W-:Y:S01]  /*05e0*/  STG.E.64 desc[UR4][R10.64], R8 ;  /* 0x000000080a007986 */ /* 0x0003e2000c101b04 */
[----:B-----5:R-:W-:-:S02]  /*05f0*/  HFMA2 R7, R7, 1.25, 1.25, -RZ ;  /* 0x3d003d0007077831 */ /* 0x020fc400001000ff */
[----:B------:R-:W-:Y:S01]  /*0600*/  VIADD R3, R19, 0x2000 ;  /* 0x0000200013037836 */ /* 0x000fe20000000000 */
[----:B------:R-:W-:Y:S01]  /*0610*/  I2F.F16 R30, R30 ;  /* 0x0000001e001e7306 */ /* 0x000fe20000200c00 */
[----:B------:R-:W-:Y:S01]  /*0620*/  HMUL2 R6, R6, 1.25, 1.25 ;  /* 0x3d003d0006067832 */ /* 0x000fe20000000000 */
[----:B0-----:R-:W-:-:S06]  /*0630*/  PRMT R13, R14, 0x5410, R20 ;  /* 0x000054100e0d7816 */ /* 0x001fcc0000000014 */
[----:B------:R-:W0:Y:S01]  /*0640*/  I2F.F16 R22, R22 ;  /* 0x0000001600167306 */ /* 0x000e220000200c00 */
[----:B-1----:R-:W-:Y:S01]  /*0650*/  IMAD.WIDE R10, R0, 0x2, R16 ;  /* 0x00000002000a7825 */ /* 0x002fe200078e0210 */
[----:B------:R-:W-:Y:S02]  /*0660*/  PRMT R9, R21, 0x5410, R26 ;  /* 0x0000541015097816 */ /* 0x000fe4000000001a */
[----:B------:R-:W-:-:S04]  /*0670*/  PRMT R8, R14, 0x5410, R20 ;  /* 0x000054100e087816 */ /* 0x000fc80000000014 */
[----:B------:R-:W-:Y:S01]  /*0680*/  I2F.F16 R18, R18 ;  /* 0x0000001200127306 */ /* 0x000fe20000200c00 */
[----:B------:R-:W-:Y:S01]  /*0690*/  PRMT R26, R21, 0x5410, R26 ;  /* 0x00005410151a7816 */ /* 0x000fe2000000001a */
[----:B------:R1:W-:Y:S06]  /*06a0*/  STG.E.64 desc[UR4][R10.64], R8 ;  /* 0x000000080a007986 */ /* 0x0003ec000c101b04 */
[----:B------:R-:W2:Y:S01]  /*06b0*/  I2F.F16 R27, R27 ;  /* 0x0000001b001b7306 */ /* 0x000ea20000200c00 */
[----:B------:R-:W-:Y:S02]  /*06c0*/  HFMA2 R7, R7, R26, -RZ ;  /* 0x0000001a07077231 */ /* 0x000fe400001000ff */
[----:B------:R-:W-:-:S02]  /*06d0*/  HMUL2 R6, R6, R13 ;  /* 0x0000000d06067232 */ /* 0x000fc40000000000 */
[----:B------:R-:W-:-:S04]  /*06e0*/  IMAD.WIDE R12, R0, 0x2, R4 ;  /* 0x00000002000c7825 */ /* 0x000fc800078e0204 */
[----:B-1----:R-:W-:Y:S01]  /*06f0*/  IMAD.WIDE R8, R3, 0x4, R28 ;  /* 0x0000000403087825 */ /* 0x002fe200078e021c */
[----:B------:R1:W-:Y:S05]  /*0700*/  STG.E.64 desc[UR4][R12.64], R6 ;  /* 0x000000060c007986 */ /* 0x0003ea000c101b04 */
[----:B------:R-:W3:Y:S01]  /*0710*/  LDG.E.128.CONSTANT R8, desc[UR4][R8.64] ;  /* 0x0000000408087981 */ /* 0x000ee2000c1e9d00 */
[----:B------:R-:W-:Y:S02]  /*0720*/  VIADD R0, R19, 0x2800 ;  /* 0x0000280013007836 */ /* 0x000fe40000000000 */
[----:B------:R-:W-:-:S04]  /*0730*/  IMAD.WIDE R20, R2, 0x2, R24 ;  /* 0x0000000202147825 */ /* 0x000fc800078e0218 */
[----:B-1----:R-:W-:Y:S01]  /*0740*/  IMAD.WIDE R12, R2, 0x2, R16 ;  /* 0x00000002020c7825 */ /* 0x002fe200078e0210 */
[----:B0-----:R-:W-:Y:S01]  /*0750*/  PRMT R7, R22, 0x5410, R30 ;  /* 0x0000541016077816 */ /* 0x001fe2000000001e */
[----:B------:R-:W4:Y:S01]  /*0760*/  LDG.E.64.CONSTANT R20, desc[UR4][R20.64] ;  /* 0x0000000414147981 */ /* 0x000f22000c1e9b00 */
[----:B--2---:R-:W-:-:S05]  /*0770*/  PRMT R6, R27, 0x5410, R18 ;  /* 0x000054101b067816 */ /* 0x004fca0000000012 */
[----:B------:R0:W-:Y:S02]  /*0780*/  STG.E.64 desc[UR4][R12.64], R6 ;  /* 0x000000060c007986 */ /* 0x0001e4000c101b04 */
[----:B0-----:R-:W-:-:S06]  /*0790*/  IMAD.WIDE R12, R0, 0x4, R28 ;  /* 0x00000004000c7825 */ /* 0x001fcc00078e021c */
[----:B------:R-:W2:Y:S01]  /*07a0*/  LDG.E.128.CONSTANT R12, desc[UR4][R12.64] ;  /* 0x000000040c0c7981 */ /* 0x000ea2000c1e9d00 */
[----:B------:R-:W-:-:S06]  /*07b0*/  IMAD.WIDE R6, R3, 0x2, R24 ;  /* 0x0000000203067825 */ /* 0x000fcc00078e0218 */
[----:B------:R-:W5:Y:S01]  /*07c0*/  LDG.E.64.CONSTANT R6, desc[UR4][R6.64] ;  /* 0x0000000406067981 */ /* 0x000f62000c1e9b00 */
[----:B---3--:R-:W-:Y:S02]  /*07d0*/  F2FP.F16.F32.PACK_AB R10, R11, R10 ;  /* 0x0000000a0b0a723e */ /* 0x008fe400000000ff */
[----:B------:R-:W-:-:S03]  /*07e0*/  F2FP.F16.F32.PACK_AB R8, R9, R8 ;  /* 0x000000080908723e */ /* 0x000fc600000000ff */
[----:B------:R-:W-:-:S05]  /*07f0*/  HSETP2.GTU.AND P0, P1, R10, 0.7998046875, 0.7998046875, PT ;  /* 0x3a663a660a007434 */ /* 0x000fca000390c000 */
[----:B------:R-:W-:Y:S02]  /*0800*/  SEL R26, RZ, 0x1, P1 ;  /* 0x00000001ff1a7807 */ /* 0x000fe40000800000 */
[----:B------:R-:W-:Y:S02]  /*0810*/  SEL R23, RZ, 0x1, P0 ;  /* 0x00000001ff177807 */ /* 0x000fe40000000000 */
[----:B------:R-:W-:Y:S01]  /*0820*/  HSETP2.GTU.AND P1, P2, R8, 0.7998046875, 0.7998046875, PT ;  /* 0x3a663a6608007434 */ /* 0x000fe20003a2c000 */
[----:B----4-:R-:W-:Y:S01]  /*0830*/  HFMA2 R21, R21, 1.25, 1.25, -RZ ;  /* 0x3d003d0015157831 */ /* 0x010fe200001000ff */
[----:B------:R-:W-:Y:S01]  /*0840*/  I2F.F16 R26, R26 ;  /* 0x0000001a001a7306 */ /* 0x000fe20000200c00 */
[----:B------:R-:W-:Y:S02]  /*0850*/  PRMT R9, R22, 0x5410, R30 ;  /* 0x0000541016097816 */ /* 0x000fe4000000001e */
[----:B------:R-:W-:Y:S02]  /*0860*/  PRMT R8, R27, 0x5410, R18 ;  /* 0x000054101b087816 */ /* 0x000fe40000000012 */
[----:B------:R-:W-:-:S03]  /*0870*/  SEL R22, RZ, 0x1, P2 ;  /* 0x00000001ff167807 */ /* 0x000fc60001000000 */
[----:B------:R-:W0:Y:S01]  /*0880*/  I2F.F16 R23, R23 ;  /* 0x0000001700177306 */ /* 0x000e220000200c00 */
[----:B------:R-:W-:Y:S01]  /*0890*/  SEL R27, RZ, 0x1, P1 ;  /* 0x00000001ff1b7807 */ /* 0x000fe20000800000 */
[----:B------:R-:W-:Y:S02]  /*08a0*/  HMUL2 R20, R20, 1.25, 1.25 ;  /* 0x3d003d0014147832 */ /* 0x000fe40000000000 */
[----:B------:R-:W-:Y:S02]  /*08b0*/  HFMA2 R9, R21, R9, -RZ ;  /* 0x0000000915097231 */ /* 0x000fe400001000ff */
[----:B------:R-:W-:Y:S01]  /*08c0*/  IMAD.WIDE R10, R2, 0x2, R4 ;  /* 0x00000002020a7825 */ /* 0x000fe200078e0204 */
[----:B--2---:R-:W-:Y:S01]  /*08d0*/  F2FP.F16.F32.PACK_AB R14, R15, R14 ;  /* 0x0000000e0f0e723e */ /* 0x004fe200000000ff */
[----:B------:R-:W-:Y:S01]  /*08e0*/  I2F.F16 R22, R22 ;  /* 0x0000001600167306 */ /* 0x000fe20000200c00 */
[----:B------:R-:W-:-:S03]  /*08f0*/  F2FP.F16.F32.PACK_AB R12, R13, R12 ;  /* 0x0000000c0d0c723e */ /* 0x000fc600000000ff */
[----:B------:R-:W-:Y:S01]  /*0900*/  HSETP2.GTU.AND P0, P1, R14, 0.7998046875, 0.7998046875, PT ;  /* 0x3a663a660e007434 */ /* 0x000fe2000390c000 */
[----:B------:R-:W-:-:S03]  /*0910*/  HMUL2 R8, R20, R8 ;  /* 0x0000000814087232 */ /* 0x000fc60000000000 */
[----:B------:R-:W1:Y:S01]  /*0920*/  I2F.F16 R27, R27 ;  /* 0x0000001b001b7306 */ /* 0x000e620000200c00 */
[----:B------:R-:W-:Y:S02]  /*0930*/  SEL R20, RZ, 0x1, P1 ;  /* 0x00000001ff147807 */ /* 0x000fe40000800000 */
[----:B------:R-:W-:Y:S02]  /*0940*/  SEL R18, RZ, 0x1, P0 ;  /* 0x00000001ff127807 */ /* 0x000fe40000000000 */
[----:B------:R-:W-:Y:S01]  /*0950*/  HSETP2.GTU.AND P0, P1, R12, 0.7998046875, 0.7998046875, PT ;  /* 0x3a663a660c007434 */ /* 0x000fe2000390c000 */
[----:B------:R0:W-:Y:S01]  /*0960*/  STG.E.64 desc[UR4][R10.64], R8 ;  /* 0x000000080a007986 */ /* 0x0001e2000c101b04 */
[----:B------:R-:W-:-:S03]  /*0970*/  VIADD R2, R19, 0x3000 ;  /* 0x0000300013027836 */ /* 0x000fc60000000000 */
[----:B------:R-:W-:Y:S01]  /*0980*/  SEL R21, RZ, 0x1, P1 ;  /* 0x00000001ff157807 */ /* 0x000fe20000800000 */
[----:B-----5:R-:W-:Y:S02]  /*0990*/  HFMA2 R7, R7, 1.25, 1.25, -RZ ;  /* 0x3d003d0007077831 */ /* 0x020fe400001000ff */
[----:B------:R-:W-:Y:S01]  /*09a0*/  IMAD.WIDE R14, R3, 0x2, R16 ;  /* 0x00000002030e7825 */ /* 0x000fe200078e0210 */
[C-C-:B0-----:R-:W-:Y:S02]  /*09b0*/  PRMT R9, R23.reuse, 0x5410, R26.reuse ;  /* 0x0000541017097816 */ /* 0x141fe4000000001a */
[----:B------:R-:W-:Y:S02]  /*09c0*/  PRMT R23, R23, 0x5410, R26 ;  /* 0x0000541017177816 */ /* 0x000fe4000000001a */
[----:B------:R-:W-:Y:S01]  /*09d0*/  SEL R26, RZ, 0x1, P0 ;  /* 0x00000001ff1a7807 */ /* 0x000fe20000000000 */
[----:B------:R-:W-:Y:S01]  /*09e0*/  IMAD.WIDE R10, R2, 0x4, R28 ;  /* 0x00000004020a7825 */ /* 0x000fe200078e021c */
[C-C-:B-1----:R-:W-:Y:S01]  /*09f0*/  PRMT R8, R27.reuse, 0x5410, R22.reuse ;  /* 0x000054101b087816 */ /* 0x142fe20000000016 */
[----:B------:R-:W-:Y:S01]  /*0a00*/  I2F.F16 R20, R20 ;  /* 0x0000001400147306 */ /* 0x000fe20000200c00 */
[----:B------:R-:W-:Y:S01]  /*0a10*/  PRMT R22, R27, 0x5410, R22 ;  /* 0x000054101b167816 */ /* 0x000fe20000000016 */
[----:B------:R-:W-:-:S06]  /*0a20*/  HMUL2 R6, R6, 1.25, 1.25 ;  /* 0x3d003d0006067832 */ /* 0x000fcc0000000000 */
[----:B------:R-:W0:Y:S01]  /*0a30*/  I2F.F16 R18, R18 ;  /* 0x0000001200127306 */ /* 0x000e220000200c00 */
[----:B------:R1:W-:Y:S07]  /*0a40*/  STG.E.64 desc[UR4][R14.64], R8 ;  /* 0x000000080e007986 */ /* 0x0003ee000c101b04 */
[----:B------:R-:W-:Y:S01]  /*0a50*/  I2F.F16 R21, R21 ;  /* 0x0000001500157306 */ /* 0x000fe20000200c00 */
[----:B------:R-:W-:-:S07]  /*0a60*/  HFMA2 R7, R7, R23, -RZ ;  /* 0x0000001707077231 */ /* 0x000fce00001000ff */
[----:B------:R-:W2:Y:S01]  /*0a70*/  I2F.F16 R26, R26 ;  /* 0x0000001a001a7306 */ /* 0x000ea20000200c00 */
[----:B-1----:R-:W3:Y:S01]  /*0a80*/  LDG.E.128.CONSTANT R8, desc[UR4][R10.64] ;  /* 0x000000040a087981 */ /* 0x002ee2000c1e9d00 */
[----:B------:R-:W-:Y:S02]  /*0a90*/  VIADD R19, R19, 0x3800 ;  /* 0x0000380013137836 */ /* 0x000fe40000000000 */
[----:B------:R-:W-:Y:S02]  /*0aa0*/  HMUL2 R6, R6, R22 ;  /* 0x0000001606067232 */ /* 0x000fe40000000000 */
[----:B------:R-:W-:-:S04]  /*0ab0*/  IMAD.WIDE R22, R3, 0x2, R4 ;  /* 0x0000000203167825 */ /* 0x000fc800078e0204 */
[----:B------:R-:W-:Y:S01]  /*0ac0*/  IMAD.WIDE R12, R19, 0x4, R28 ;  /* 0x00000004130c7825 */ /* 0x000fe200078e021c */
[----:B------:R1:W-:Y:S05]  /*0ad0*/  STG.E.64 desc[UR4][R22.64], R6 ;  /* 0x0000000616007986 */ /* 0x0003ea000c101b04 */
[----:B------:R-:W4:Y:S01]  /*0ae0*/  LDG.E.128.CONSTANT R12, desc[UR4][R12.64] ;  /* 0x000000040c0c7981 */ /* 0x000f22000c1e9d00 */
[----:B-1----:R-:W-:Y:S01]  /*0af0*/  IMAD.WIDE R22, R0, 0x2, R16 ;  /* 0x0000000200167825 */ /* 0x002fe200078e0210 */
[----:B0-----:R-:W-:Y:S02]  /*0b00*/  PRMT R7, R18, 0x5410, R20 ;  /* 0x0000541012077816 */ /* 0x001fe40000000014 */
[----:B--2---:R-:W-:-:S05]  /*0b10*/  PRMT R6, R26, 0x5410, R21 ;  /* 0x000054101a067816 */ /* 0x004fca0000000015 */
[----:B------:R0:W-:Y:S02]  /*0b20*/  STG.E.64 desc[UR4][R22.64], R6 ;  /* 0x0000000616007986 */ /* 0x0001e4000c101b04 */
[----:B0-----:R-:W-:-:S06]  /*0b30*/  IMAD.WIDE R6, R0, 0x2, R24 ;  /* 0x0000000200067825 */ /* 0x001fcc00078e0218 */
[----:B------:R-:W2:Y:S01]  /*0b40*/  LDG.E.64.CONSTANT R6, desc[UR4][R6.64] ;  /* 0x0000000406067981 */ /* 0x000ea2000c1e9b00 */
[----:B------:R-:W-:-:S04]  /*0b50*/  IMAD.WIDE R22, R2, 0x2, R24 ;  /* 0x0000000202167825 */ /* 0x000fc800078e0218 */
[----:B------:R-:W-:Y:S02]  /*0b60*/  IMAD.WIDE R24, R19, 0x2, R24 ;  /* 0x0000000213187825 */ /* 0x000fe400078e0218 */
[----:B------:R-:W5:Y:S04]  /*0b70*/  LDG.E.64.CONSTANT R22, desc[UR4][R22.64] ;  /* 0x0000000416167981 */ /* 0x000f68000c1e9b00 */
[----:B------:R-:W5:Y:S01]  /*0b80*/  LDG.E.64.CONSTANT R24, desc[UR4][R24.64] ;  /* 0x0000000418187981 */ /* 0x000f62000c1e9b00 */
[----:B------:R-:W-:Y:S02]  /*0b90*/  PRMT R18, R18, 0x5410, R20 ;  /* 0x0000541012127816 */ /* 0x000fe40000000014 */
[----:B------:R-:W-:Y:S02]  /*0ba0*/  PRMT R21, R26, 0x5410, R21 ;  /* 0x000054101a157816 */ /* 0x000fe40000000015 */
[----:B---3--:R-:W-:-:S02]  /*0bb0*/  F2FP.F16.F32.PACK_AB R10, R11, R10 ;  /* 0x0000000a0b0a723e */ /* 0x008fc400000000ff */
[----:B------:R-:W-:-:S03]  /*0bc0*/  F2FP.F16.F32.PACK_AB R8, R9, R8 ;  /* 0x000000080908723e */ /* 0x000fc600000000ff */
[----:B------:R-:W-:-:S05]  /*0bd0*/  HSETP2.GTU.AND P0, P1, R10, 0.7998046875, 0.7998046875, PT ;  /* 0x3a663a660a007434 */ /* 0x000fca000390c000 */
[----:B------:R-:W-:Y:S02]  /*0be0*/  SEL R3, RZ, 0x1, P1 ;  /* 0x00000001ff037807 */ /* 0x000fe40000800000 */
[----:B------:R-:W-:Y:S02]  /*0bf0*/  SEL R27, RZ, 0x1, P0 ;  /* 0x00000001ff1b7807 */ /* 0x000fe40000000000 */
[----:B------:R-:W-:Y:S02]  /*0c00*/  HSETP2.GTU.AND P0, P1, R8, 0.7998046875, 0.7998046875, PT ;  /* 0x3a663a6608007434 */ /* 0x000fe4000390c000 */
[----:B----4-:R-:W-:-:S03]  /*0c10*/  F2FP.F16.F32.PACK_AB R14, R15, R14 ;  /* 0x0000000e0f0e723e */ /* 0x010fc600000000ff */
[----:B------:R-:W-:Y:S02]  /*0c20*/  SEL R9, RZ, 0x1, P1 ;  /* 0x00000001ff097807 */ /* 0x000fe40000800000 */
[----:B------:R-:W-:Y:S02]  /*0c30*/  HSETP2.GTU.AND P1, P2, R14, 0.7998046875, 0.7998046875, PT ;  /* 0x3a663a660e007434 */ /* 0x000fe40003a2c000 */
[----:B------:R-:W-:Y:S02]  /*0c40*/  SEL R11, RZ, 0x1, P0 ;  /* 0x00000001ff0b7807 */ /* 0x000fe40000000000 */
[----:B------:R-:W-:Y:S01]  /*0c50*/  F2FP.F16.F32.PACK_AB R12, R13, R12 ;  /* 0x0000000c0d0c723e */ /* 0x000fe200000000ff */
[----:B------:R-:W-:Y:S01]  /*0c60*/  I2F.F16 R9, R9 ;  /* 0x0000000900097306 */ /* 0x000fe20000200c00 */
[----:B------:R-:W-:-:S03]  /*0c70*/  SEL R14, RZ, 0x1, P1 ;  /* 0x00000001ff0e7807 */ /* 0x000fc60000800000 */
[----:B------:R-:W-:-:S04]  /*0c80*/  HSETP2.GTU.AND P0, P1, R12, 0.7998046875, 0.7998046875, PT ;  /* 0x3a663a660c007434 */ /* 0x000fc8000390c000 */
[----:B------:R-:W0:Y:S01]  /*0c90*/  I2F.F16 R11, R11 ;  /* 0x0000000b000b7306 */ /* 0x000e220000200c00 */
[----:B------:R-:W-:Y:S02]  /*0ca0*/  SEL R10, RZ, 0x1, P2 ;  /* 0x00000001ff0a7807 */ /* 0x000fe40001000000 */
[----:B------:R-:W-:-:S05]  /*0cb0*/  SEL R15, RZ, 0x1, P1 ;  /* 0x00000001ff0f7807 */ /* 0x000fca0000800000 */
[----:B------:R-:W-:Y:S01]  /*0cc0*/  I2F.F16 R3, R3 ;  /* 0x0000000300037306 */ /* 0x000fe20000200c00 */
[----:B--2---:R-:W-:-:S07]  /*0cd0*/  HFMA2 R13, R7, 1.25, 1.25, -RZ ;  /* 0x3d003d00070d7831 */ /* 0x004fce00001000ff */
[----:B------:R1:W2:Y:S01]  /*0ce0*/  I2F.F16 R8, R27 ;  /* 0x0000001b00087306 */ /* 0x0002a20000200c00 */
[----:B------:R-:W-:Y:S02]  /*0cf0*/  HMUL2 R12, R6, 1.25, 1.25 ;  /* 0x3d003d00060c7832 */ /* 0x000fe40000000000 */
[----:B------:R-:W-:Y:S01]  /*0d00*/  HFMA2 R13, R13, R18, -RZ ;  /* 0x000000120d0d7231 */ /* 0x000fe200001000ff */
[----:B------:R-:W-:Y:S01]  /*0d10*/  SEL R18, RZ, 0x1, P0 ;  /* 0x00000001ff127807 */ /* 0x000fe20000000000 */
[----:B------:R-:W-:-:S03]  /*0d20*/  HMUL2 R12, R12, R21 ;  /* 0x000000150c0c7232 */ /* 0x000fc60000000000 */
[----:B------:R-:W-:Y:S01]  /*0d30*/  I2F.F16 R10, R10 ;  /* 0x0000000a000a7306 */ /* 0x000fe20000200c00 */
[----:B------:R-:W-:Y:S01]  /*0d40*/  IMAD.WIDE R20, R0, 0x2, R4 ;  /* 0x0000000200147825 */ /* 0x000fe200078e0204 */
[----:B0-----:R-:W-:-:S06]  /*0d50*/  PRMT R11, R11, 0x5410, R9 ;  /* 0x000054100b0b7816 */ /* 0x001fcc0000000009 */
[----:B------:R-:W0:Y:S01]  /*0d60*/  I2F.F16 R14, R14 ;  /* 0x0000000e000e7306 */ /* 0x000e220000200c00 */
[----:B------:R2:W-:Y:S07]  /*0d70*/  STG.E.64 desc[UR4][R20.64], R12 ;  /* 0x0000000c14007986 */ /* 0x0005ee000c101b04 */
[----:B------:R-:W-:Y:S01]  /*0d80*/  I2F.F16 R15, R15 ;  /* 0x0000000f000f7306 */ /* 0x000fe20000200c00 */
[----:B------:R-:W-:-:S07]  /*0d90*/  IMAD.WIDE R6, R2, 0x2, R16 ;  /* 0x0000000202067825 */ /* 0x000fce00078e0210 */
[----:B------:R-:W3:Y:S01]  /*0da0*/  I2F.F16 R0, R18 ;  /* 0x0000001200007306 */ /* 0x000ee20000200c00 */
[----:B-1----:R-:W-:Y:S01]  /*0db0*/  IMAD.WIDE R26, R2, 0x2, R4 ;  /* 0x00000002021a7825 */ /* 0x002fe200078e0204 */
[C-C-:B--2---:R-:W-:Y:S02]  /*0dc0*/  PRMT R12, R8.reuse, 0x5410, R3.reuse ;  /* 0x00005410080c7816 */ /* 0x144fe40000000003 */
[----:B------:R-:W-:Y:S02]  /*0dd0*/  PRMT R3, R8, 0x5410, R3 ;  /* 0x0000541008037816 */ /* 0x000fe40000000003 */
[----:B------:R-:W-:Y:S01]  /*0de0*/  PRMT R2, R11, 0x5410, R9 ;  /* 0x000054100b027816 */ /* 0x000fe20000000009 */
[----:B-----5:R-:W-:Y:S02]  /*0df0*/  HFMA2 R23, R23, 1.25, 1.25, -RZ ;  /* 0x3d003d0017177831 */ /* 0x020fe400001000ff */
[----:B------:R-:W-:Y:S02]  /*0e00*/  HMUL2 R8, R22, 1.25, 1.25 ;  /* 0x3d003d0016087832 */ /* 0x000fe40000000000 */
[----:B------:R-:W-:Y:S01]  /*0e10*/  HMUL2 R25, R25, 1.25, 1.25 ;  /* 0x3d003d0019197832 */ /* 0x000fe20000000000 */
[----:B------:R0:W-:Y:S01]  /*0e20*/  STG.E.64 desc[UR4][R6.64], R2 ;  /* 0x0000000206007986 */ /* 0x0001e2000c101b04 */
[----:B------:R-:W-:-:S02]  /*0e30*/  HMUL2 R24, R24, 1.25, 1.25 ;  /* 0x3d003d0018187832 */ /* 0x000fc40000000000 */
[----:B------:R-:W-:Y:S02]  /*0e40*/  HFMA2 R8, R8, R11, -RZ ;  /* 0x0000000b08087231 */ /* 0x000fe400001000ff */
[----:B------:R-:W-:Y:S02]  /*0e50*/  HFMA2 R9, R23, R12, -RZ ;  /* 0x0000000c17097231 */ /* 0x000fe400001000ff */
[C---:B------:R-:W-:Y:S01]  /*0e60*/  IMAD.WIDE R16, R19.reuse, 0x2, R16 ;  /* 0x0000000213107825 */ /* 0x040fe200078e0210 */
[----:B0-----:R-:W-:Y:S02]  /*0e70*/  PRMT R2, R14, 0x5410, R10 ;  /* 0x000054100e027816 */ /* 0x001fe4000000000a */
[----:B---3--:R-:W-:Y:S01]  /*0e80*/  PRMT R3, R0, 0x5410, R15 ;  /* 0x0000541000037816 */ /* 0x008fe2000000000f */
[----:B------:R-:W-:-:S04]  /*0e90*/  IMAD.WIDE R4, R19, 0x2, R4 ;  /* 0x0000000213047825 */ /* 0x000fc800078e0204 */
[----:B------:R-:W-:Y:S02]  /*0ea0*/  HFMA2 R25, R25, R2, -RZ ;  /* 0x0000000219197231 */ /* 0x000fe400001000ff */
[----:B------:R-:W-:Y:S01]  /*0eb0*/  HMUL2 R24, R24, R3 ;  /* 0x0000000318187232 */ /* 0x000fe20000000000 */
[----:B------:R-:W-:Y:S02]  /*0ec0*/  PRMT R3, R14, 0x5410, R10 ;  /* 0x000054100e037816 */ /* 0x000fe4000000000a */
[----:B------:R-:W-:Y:S01]  /*0ed0*/  PRMT R2, R0, 0x5410, R15 ;  /* 0x0000541000027816 */ /* 0x000fe2000000000f */
[----:B------:R-:W-:Y:S04]  /*0ee0*/  STG.E.64 desc[UR4][R26.64], R8 ;  /* 0x000000081a007986 */ /* 0x000fe8000c101b04 */
[----:B------:R-:W-:Y:S04]  /*0ef0*/  STG.E.64 desc[UR4][R16.64], R2 ;  /* 0x0000000210007986 */ /* 0x000fe8000c101b04 */
[----:B------:R-:W-:Y:S01]  /*0f00*/  STG.E.64 desc[UR4][R4.64], R24 ;  /* 0x0000001804007986 */ /* 0x000fe2000c101b04 */
[----:B------:R-:W-:Y:S05]  /*0f10*/  EXIT ;  /* 0x000000000000794d */ /* 0x000fea0003800000 */
.L_x_0:
[----:B------:R-:W-:-:S00]  /*0f20*/  BRA `(.L_x_0) ;  /* 0xfffffffc00fc7947 */ /* 0x000fc0000383ffff */
[----:B------:R-:W-:-:S00]  /*0f30*/  NOP ;  /* 0x0000000000007918 */ /* 0x000fc00000000000 */
        /* <DEDUP_REMOVED lines=12> */
.L_x_1:


//--------------------- .nv.shared.reserved.0     --------------------------
	.section	.nv.shared.reserved.0,"aw",@nobits
	.weak		__nv_reservedSMEM_offset_0_alias
	.size		__nv_reservedSMEM_offset_0_alias, 0, 64
	.other		__nv_reservedSMEM_offset_0_alias,@"STO_CUDA_RESERVED_SHARED STV_DEFAULT"
__nv_reservedSMEM_offset_0_alias:
	.zero		0
	.zero		64


//--------------------- .nv.constant0.Fused_Dropout_2814764400399697263_kernel0 --------------------------
	.section	.nv.constant0.Fused_Dropout_2814764400399697263_kernel0,"a",@progbits
	.sectionflags	@""
	.align	4
.nv.constant0.Fused_Dropout_2814764400399697263_kernel0:
	.zero		928


//--------------------- SYMBOLS --------------------------

	.type		.nv.reservedSmem.offset0,@object
	.size		.nv.reservedSmem.offset0,0x4
